//
// Generated by NVIDIA NVVM Compiler
//
// Compiler Build ID: CL-36424714
// Cuda compilation tools, release 13.0, V13.0.88
// Based on NVVM 20.0.0
//

.version 9.0
.target sm_100
.address_size 64

	// .globl	_Z12sgemm_kernelILj64ELj64ELj64ELj4EEvPfS0_S0_iii
// _ZZ12sgemm_kernelILj64ELj64ELj64ELj4EEvPfS0_S0_iiiE8shared_A has been demoted
// _ZZ12sgemm_kernelILj64ELj64ELj64ELj4EEvPfS0_S0_iiiE8shared_B has been demoted

.visible .entry _Z12sgemm_kernelILj64ELj64ELj64ELj4EEvPfS0_S0_iii(
	.param .u64 .ptr .align 1 _Z12sgemm_kernelILj64ELj64ELj64ELj4EEvPfS0_S0_iii_param_0,
	.param .u64 .ptr .align 1 _Z12sgemm_kernelILj64ELj64ELj64ELj4EEvPfS0_S0_iii_param_1,
	.param .u64 .ptr .align 1 _Z12sgemm_kernelILj64ELj64ELj64ELj4EEvPfS0_S0_iii_param_2,
	.param .u32 _Z12sgemm_kernelILj64ELj64ELj64ELj4EEvPfS0_S0_iii_param_3,
	.param .u32 _Z12sgemm_kernelILj64ELj64ELj64ELj4EEvPfS0_S0_iii_param_4,
	.param .u32 _Z12sgemm_kernelILj64ELj64ELj64ELj4EEvPfS0_S0_iii_param_5
)
{
	.reg .pred 	%p<4>;
	.reg .b32 	%r<68>;
	.reg .b32 	%f<179>;
	.reg .b64 	%rd<88>;
	// demoted variable
	.shared .align 4 .b8 _ZZ12sgemm_kernelILj64ELj64ELj64ELj4EEvPfS0_S0_iiiE8shared_A[16384];
	// demoted variable
	.shared .align 4 .b8 _ZZ12sgemm_kernelILj64ELj64ELj64ELj4EEvPfS0_S0_iiiE8shared_B[16384];
	ld.param.u64 	%rd5, [_Z12sgemm_kernelILj64ELj64ELj64ELj4EEvPfS0_S0_iii_param_0];
	ld.param.u64 	%rd6, [_Z12sgemm_kernelILj64ELj64ELj64ELj4EEvPfS0_S0_iii_param_1];
	ld.param.u32 	%r18, [_Z12sgemm_kernelILj64ELj64ELj64ELj4EEvPfS0_S0_iii_param_4];
	ld.param.u32 	%r19, [_Z12sgemm_kernelILj64ELj64ELj64ELj4EEvPfS0_S0_iii_param_5];
	mov.u32 	%r1, %tid.x;
	mov.u32 	%r2, %tid.y;
	mov.u32 	%r20, %ctaid.y;
	shl.b32 	%r3, %r20, 6;
	mov.u32 	%r21, %ctaid.x;
	shl.b32 	%r22, %r21, 6;
	cvt.u64.u32 	%rd1, %r22;
	setp.lt.s32 	%p1, %r19, 1;
	mov.f32 	%f147, 0f00000000;
	mov.f32 	%f148, %f147;
	mov.f32 	%f149, %f147;
	mov.f32 	%f150, %f147;
	mov.f32 	%f151, %f147;
	mov.f32 	%f152, %f147;
	mov.f32 	%f153, %f147;
	mov.f32 	%f154, %f147;
	mov.f32 	%f155, %f147;
	mov.f32 	%f156, %f147;
	mov.f32 	%f157, %f147;
	mov.f32 	%f158, %f147;
	mov.f32 	%f159, %f147;
	mov.f32 	%f160, %f147;
	mov.f32 	%f161, %f147;
	mov.f32 	%f162, %f147;
	@%p1 bra 	$L__BB0_5;
	cvta.to.global.u64 	%rd2, %rd5;
	cvta.to.global.u64 	%rd3, %rd6;
	mul.lo.s32 	%r24, %r3, %r19;
	cvt.u64.u32 	%rd4, %r24;
	shl.b32 	%r4, %r2, 2;
	shl.b32 	%r25, %r1, 4;
	mov.u32 	%r26, _ZZ12sgemm_kernelILj64ELj64ELj64ELj4EEvPfS0_S0_iiiE8shared_B;
	add.s32 	%r27, %r26, %r25;
	shl.b32 	%r28, %r2, 10;
	mov.u32 	%r29, _ZZ12sgemm_kernelILj64ELj64ELj64ELj4EEvPfS0_S0_iiiE8shared_A;
	add.s32 	%r30, %r29, %r28;
	add.s32 	%r5, %r30, %r25;
	mul.lo.s32 	%r6, %r4, %r19;
	add.s32 	%r7, %r27, %r28;
	mov.b32 	%r64, 0;
	mov.f32 	%f147, 0f00000000;
$L__BB0_2:
	shl.b32 	%r32, %r2, 10;
	mov.u32 	%r33, _ZZ12sgemm_kernelILj64ELj64ELj64ELj4EEvPfS0_S0_iiiE8shared_A;
	add.s32 	%r34, %r32, %r33;
	add.s32 	%r66, %r34, 512;
	shl.b32 	%r35, %r1, 4;
	mov.u32 	%r36, _ZZ12sgemm_kernelILj64ELj64ELj64ELj4EEvPfS0_S0_iiiE8shared_B;
	add.s32 	%r37, %r35, %r36;
	add.s32 	%r65, %r37, 256;
	shl.b32 	%r38, %r1, 2;
	add.s32 	%r39, %r64, %r38;
	add.s32 	%r40, %r39, %r6;
	cvt.u64.u32 	%rd8, %r40;
	add.s64 	%rd9, %rd8, %rd4;
	shl.b64 	%rd10, %rd9, 2;
	add.s64 	%rd11, %rd2, %rd10;
	ld.global.v4.f32 	{%f67, %f68, %f69, %f70}, [%rd11];
	st.shared.v4.f32 	[%r5], {%f67, %f68, %f69, %f70};
	add.s32 	%r41, %r40, %r19;
	cvt.u64.u32 	%rd12, %r41;
	add.s64 	%rd13, %rd12, %rd4;
	shl.b64 	%rd14, %rd13, 2;
	add.s64 	%rd15, %rd2, %rd14;
	ld.global.v4.f32 	{%f71, %f72, %f73, %f74}, [%rd15];
	st.shared.v4.f32 	[%r5+256], {%f71, %f72, %f73, %f74};
	add.s32 	%r42, %r41, %r19;
	cvt.u64.u32 	%rd16, %r42;
	add.s64 	%rd17, %rd16, %rd4;
	shl.b64 	%rd18, %rd17, 2;
	add.s64 	%rd19, %rd2, %rd18;
	ld.global.v4.f32 	{%f75, %f76, %f77, %f78}, [%rd19];
	st.shared.v4.f32 	[%r5+512], {%f75, %f76, %f77, %f78};
	add.s32 	%r43, %r42, %r19;
	cvt.u64.u32 	%rd20, %r43;
	add.s64 	%rd21, %rd20, %rd4;
	shl.b64 	%rd22, %rd21, 2;
	add.s64 	%rd23, %rd2, %rd22;
	ld.global.v4.f32 	{%f79, %f80, %f81, %f82}, [%rd23];
	st.shared.v4.f32 	[%r5+768], {%f79, %f80, %f81, %f82};
	add.s32 	%r44, %r4, %r64;
	mad.lo.s32 	%r45, %r44, %r18, %r38;
	cvt.u64.u32 	%rd24, %r45;
	add.s64 	%rd25, %rd24, %rd1;
	shl.b64 	%rd26, %rd25, 2;
	add.s64 	%rd27, %rd3, %rd26;
	ld.global.v4.f32 	{%f83, %f84, %f85, %f86}, [%rd27];
	st.shared.v4.f32 	[%r7], {%f83, %f84, %f85, %f86};
	add.s32 	%r46, %r45, %r18;
	cvt.u64.u32 	%rd28, %r46;
	add.s64 	%rd29, %rd28, %rd1;
	shl.b64 	%rd30, %rd29, 2;
	add.s64 	%rd31, %rd3, %rd30;
	ld.global.v4.f32 	{%f87, %f88, %f89, %f90}, [%rd31];
	st.shared.v4.f32 	[%r7+256], {%f87, %f88, %f89, %f90};
	add.s32 	%r47, %r46, %r18;
	cvt.u64.u32 	%rd32, %r47;
	add.s64 	%rd33, %rd32, %rd1;
	shl.b64 	%rd34, %rd33, 2;
	add.s64 	%rd35, %rd3, %rd34;
	ld.global.v4.f32 	{%f91, %f92, %f93, %f94}, [%rd35];
	st.shared.v4.f32 	[%r7+512], {%f91, %f92, %f93, %f94};
	add.s32 	%r48, %r47, %r18;
	cvt.u64.u32 	%rd36, %r48;
	add.s64 	%rd37, %rd36, %rd1;
	shl.b64 	%rd38, %rd37, 2;
	add.s64 	%rd39, %rd3, %rd38;
	ld.global.v4.f32 	{%f95, %f96, %f97, %f98}, [%rd39];
	st.shared.v4.f32 	[%r7+768], {%f95, %f96, %f97, %f98};
	bar.sync 	0;
	mov.b32 	%r67, 512;
$L__BB0_3:
	ld.shared.f32 	%f99, [%r66+-512];
	ld.shared.f32 	%f100, [%r66+-256];
	ld.shared.f32 	%f101, [%r66];
	ld.shared.f32 	%f102, [%r66+256];
	ld.shared.v4.f32 	{%f103, %f104, %f105, %f106}, [%r65+-256];
	fma.rn.f32 	%f107, %f99, %f103, %f162;
	fma.rn.f32 	%f108, %f99, %f104, %f161;
	fma.rn.f32 	%f109, %f99, %f105, %f160;
	fma.rn.f32 	%f110, %f99, %f106, %f159;
	fma.rn.f32 	%f111, %f100, %f103, %f158;
	fma.rn.f32 	%f112, %f100, %f104, %f157;
	fma.rn.f32 	%f113, %f100, %f105, %f156;
	fma.rn.f32 	%f114, %f100, %f106, %f155;
	fma.rn.f32 	%f115, %f101, %f103, %f154;
	fma.rn.f32 	%f116, %f101, %f104, %f153;
	fma.rn.f32 	%f117, %f101, %f105, %f152;
	fma.rn.f32 	%f118, %f101, %f106, %f151;
	fma.rn.f32 	%f119, %f102, %f103, %f150;
	fma.rn.f32 	%f120, %f102, %f104, %f149;
	fma.rn.f32 	%f121, %f102, %f105, %f148;
	fma.rn.f32 	%f122, %f102, %f106, %f147;
	ld.shared.f32 	%f123, [%r66+-508];
	ld.shared.f32 	%f124, [%r66+-252];
	ld.shared.f32 	%f125, [%r66+4];
	ld.shared.f32 	%f126, [%r66+260];
	ld.shared.v4.f32 	{%f127, %f128, %f129, %f130}, [%r65];
	fma.rn.f32 	%f162, %f123, %f127, %f107;
	fma.rn.f32 	%f161, %f123, %f128, %f108;
	fma.rn.f32 	%f160, %f123, %f129, %f109;
	fma.rn.f32 	%f159, %f123, %f130, %f110;
	fma.rn.f32 	%f158, %f124, %f127, %f111;
	fma.rn.f32 	%f157, %f124, %f128, %f112;
	fma.rn.f32 	%f156, %f124, %f129, %f113;
	fma.rn.f32 	%f155, %f124, %f130, %f114;
	fma.rn.f32 	%f154, %f125, %f127, %f115;
	fma.rn.f32 	%f153, %f125, %f128, %f116;
	fma.rn.f32 	%f152, %f125, %f129, %f117;
	fma.rn.f32 	%f151, %f125, %f130, %f118;
	fma.rn.f32 	%f150, %f126, %f127, %f119;
	fma.rn.f32 	%f149, %f126, %f128, %f120;
	fma.rn.f32 	%f148, %f126, %f129, %f121;
	fma.rn.f32 	%f147, %f126, %f130, %f122;
	add.s32 	%r67, %r67, 8;
	add.s32 	%r66, %r66, 8;
	add.s32 	%r65, %r65, 512;
	setp.ne.s32 	%p2, %r67, 768;
	@%p2 bra 	$L__BB0_3;
	bar.sync 	0;
	add.s32 	%r64, %r64, 64;
	setp.lt.s32 	%p3, %r64, %r19;
	@%p3 bra 	$L__BB0_2;
$L__BB0_5:
	ld.param.u64 	%rd87, [_Z12sgemm_kernelILj64ELj64ELj64ELj4EEvPfS0_S0_iii_param_2];
	cvta.to.global.u64 	%rd40, %rd87;
	mul.lo.s32 	%r49, %r3, %r18;
	cvt.u64.u32 	%rd41, %r49;
	add.s64 	%rd42, %rd41, %rd1;
	shl.b32 	%r50, %r1, 2;
	mul.lo.s32 	%r51, %r2, %r18;
	shl.b32 	%r52, %r51, 2;
	add.s32 	%r53, %r52, %r50;
	cvt.u64.u32 	%rd43, %r53;
	add.s64 	%rd44, %rd42, %rd43;
	shl.b64 	%rd45, %rd44, 2;
	add.s64 	%rd46, %rd40, %rd45;
	st.global.f32 	[%rd46], %f162;
	st.global.f32 	[%rd46+4], %f161;
	st.global.f32 	[%rd46+8], %f160;
	st.global.f32 	[%rd46+12], %f159;
	add.s32 	%r54, %r53, %r18;
	cvt.u64.u32 	%rd47, %r54;
	add.s64 	%rd48, %rd42, %rd47;
	shl.b64 	%rd49, %rd48, 2;
	add.s64 	%rd50, %rd40, %rd49;
	st.global.f32 	[%rd50], %f158;
	add.s32 	%r55, %r54, 1;
	cvt.u64.u32 	%rd51, %r55;
	add.s64 	%rd52, %rd42, %rd51;
	shl.b64 	%rd53, %rd52, 2;
	add.s64 	%rd54, %rd40, %rd53;
	st.global.f32 	[%rd54], %f157;
	add.s32 	%r56, %r54, 2;
	cvt.u64.u32 	%rd55, %r56;
	add.s64 	%rd56, %rd42, %rd55;
	shl.b64 	%rd57, %rd56, 2;
	add.s64 	%rd58, %rd40, %rd57;
	st.global.f32 	[%rd58], %f156;
	add.s32 	%r57, %r54, 3;
	cvt.u64.u32 	%rd59, %r57;
	add.s64 	%rd60, %rd42, %rd59;
	shl.b64 	%rd61, %rd60, 2;
	add.s64 	%rd62, %rd40, %rd61;
	st.global.f32 	[%rd62], %f155;
	add.s32 	%r58, %r54, %r18;
	cvt.u64.u32 	%rd63, %r58;
	add.s64 	%rd64, %rd42, %rd63;
	shl.b64 	%rd65, %rd64, 2;
	add.s64 	%rd66, %rd40, %rd65;
	st.global.f32 	[%rd66], %f154;
	st.global.f32 	[%rd66+4], %f153;
	add.s32 	%r59, %r56, %r18;
	cvt.u64.u32 	%rd67, %r59;
	add.s64 	%rd68, %rd42, %rd67;
	shl.b64 	%rd69, %rd68, 2;
	add.s64 	%rd70, %rd40, %rd69;
	st.global.f32 	[%rd70], %f152;
	st.global.f32 	[%rd70+4], %f151;
	add.s32 	%r60, %r58, %r18;
	cvt.u64.u32 	%rd71, %r60;
	add.s64 	%rd72, %rd42, %rd71;
	shl.b64 	%rd73, %rd72, 2;
	add.s64 	%rd74, %rd40, %rd73;
	st.global.f32 	[%rd74], %f150;
	add.s32 	%r61, %r60, 1;
	cvt.u64.u32 	%rd75, %r61;
	add.s64 	%rd76, %rd42, %rd75;
	shl.b64 	%rd77, %rd76, 2;
	add.s64 	%rd78, %rd40, %rd77;
	st.global.f32 	[%rd78], %f149;
	add.s32 	%r62, %r60, 2;
	cvt.u64.u32 	%rd79, %r62;
	add.s64 	%rd80, %rd42, %rd79;
	shl.b64 	%rd81, %rd80, 2;
	add.s64 	%rd82, %rd40, %rd81;
	st.global.f32 	[%rd82], %f148;
	add.s32 	%r63, %r60, 3;
	cvt.u64.u32 	%rd83, %r63;
	add.s64 	%rd84, %rd42, %rd83;
	shl.b64 	%rd85, %rd84, 2;
	add.s64 	%rd86, %rd40, %rd85;
	st.global.f32 	[%rd86], %f147;
	ret;

}


// ===== COMPILED SASS (sm_100) =====

	.target	sm_100

	.elftype	@"ET_EXEC"


//--------------------- .note.nv.tkinfo           --------------------------
	.section	.note.nv.tkinfo,"",@"SHT_NOTE"
	.sectionflags	@"SHF_NOTE_NV_TKINFO"
	.tkinfo
        /*0018*/ 	.word	0x00000002
        /*0030*/ 	.string	""
        /*0030*/ 	.string	"ptxas"
        /*0030*/ 	.string	"Cuda compilation tools, release 13.0, V13.0.88"
        /*0030*/ 	.string	"Build cuda_13.0.r13.0/compiler.36424714_0"
        /*0030*/ 	.string	"-arch sm_100 -m 64 "



//--------------------- .note.nv.cuinfo           --------------------------
	.section	.note.nv.cuinfo,"",@"SHT_NOTE"
	.sectionflags	@"SHF_NOTE_NV_CUINFO"
        /*0018*/ 	.short	0x0002
        /*001a*/ 	.short	0x0064
        /*001c*/ 	.short	0x0082
	.zero		2


//--------------------- .nv.info                  --------------------------
	.section	.nv.info,"",@"SHT_CUDA_INFO"
	.align	4


	//----- nvinfo : EIATTR_REGCOUNT
	.align		4
        /*0000*/ 	.byte	0x04, 0x2f
        /*0002*/ 	.short	(.L_1 - .L_0)
	.align		4
.L_0:
        /*0004*/ 	.word	index@(_Z12sgemm_kernelILj64ELj64ELj64ELj4EEvPfS0_S0_iii)
        /*0008*/ 	.word	0x00000038


	//----- nvinfo : EIATTR_FRAME_SIZE
	.align		4
.L_1:
        /*000c*/ 	.byte	0x04, 0x11
        /*000e*/ 	.short	(.L_3 - .L_2)
	.align		4
.L_2:
        /*0010*/ 	.word	index@(_Z12sgemm_kernelILj64ELj64ELj64ELj4EEvPfS0_S0_iii)
        /*0014*/ 	.word	0x00000000


	//----- nvinfo : EIATTR_MIN_STACK_SIZE
	.align		4
.L_3:
        /*0018*/ 	.byte	0x04, 0x12
        /*001a*/ 	.short	(.L_5 - .L_4)
	.align		4
.L_4:
        /*001c*/ 	.word	index@(_Z12sgemm_kernelILj64ELj64ELj64ELj4EEvPfS0_S0_iii)
        /*0020*/ 	.word	0x00000000
.L_5:


//--------------------- .nv.compat                --------------------------
	.section	.nv.compat,"",@"SHT_CUDA_COMPAT_INFO"
	.align	4
        /*0000*/ 	.byte	0x02, 0x09, 0x00, 0x00, 0x02, 0x02, 0x01, 0x00, 0x02, 0x05, 0x05, 0x00, 0x03, 0x07, 0x01, 0x01
        /*0010*/ 	.byte	0x02, 0x03, 0x00, 0x00, 0x02, 0x06, 0x01, 0x00, 0x04, 0x0b, 0x08, 0x00, 0x09, 0x00, 0x00, 0x00
        /*0020*/ 	.byte	0x00, 0x00, 0x00, 0x00


//--------------------- .nv.info._Z12sgemm_kernelILj64ELj64ELj64ELj4EEvPfS0_S0_iii --------------------------
	.section	.nv.info._Z12sgemm_kernelILj64ELj64ELj64ELj4EEvPfS0_S0_iii,"",@"SHT_CUDA_INFO"
	.sectionflags	@""
	.align	4


	//----- nvinfo : EIATTR_CUDA_API_VERSION
	.align		4
        /*0000*/ 	.byte	0x04, 0x37
        /*0002*/ 	.short	(.L_7 - .L_6)
.L_6:
        /*0004*/ 	.word	0x00000082


	//----- nvinfo : EIATTR_KPARAM_INFO
	.align		4
.L_7:
        /*0008*/ 	.byte	0x04, 0x17
        /*000a*/ 	.short	(.L_9 - .L_8)
.L_8:
        /*000c*/ 	.word	0x00000000
        /*0010*/ 	.short	0x0005
        /*0012*/ 	.short	0x0020
        /*0014*/ 	.byte	0x00, 0xf0, 0x11, 0x00


	//----- nvinfo : EIATTR_KPARAM_INFO
	.align		4
.L_9:
        /*0018*/ 	.byte	0x04, 0x17
        /*001a*/ 	.short	(.L_11 - .L_10)
.L_10:
        /*001c*/ 	.word	0x00000000
        /*0020*/ 	.short	0x0004
        /*0022*/ 	.short	0x001c
        /*0024*/ 	.byte	0x00, 0xf0, 0x11, 0x00


	//----- nvinfo : EIATTR_KPARAM_INFO
	.align		4
.L_11:
        /*0028*/ 	.byte	0x04, 0x17
        /*002a*/ 	.short	(.L_13 - .L_12)
.L_12:
        /*002c*/ 	.word	0x00000000
        /*0030*/ 	.short	0x0003
        /*0032*/ 	.short	0x0018
        /*0034*/ 	.byte	0x00, 0xf0, 0x11, 0x00


	//----- nvinfo : EIATTR_KPARAM_INFO
	.align		4
.L_13:
        /*0038*/ 	.byte	0x04, 0x17
        /*003a*/ 	.short	(.L_15 - .L_14)
.L_14:
        /*003c*/ 	.word	0x00000000
        /*0040*/ 	.short	0x0002
        /*0042*/ 	.short	0x0010
        /*0044*/ 	.byte	0x00, 0xf5, 0x21, 0x00


	//----- nvinfo : EIATTR_KPARAM_INFO
	.align		4
.L_15:
        /*0048*/ 	.byte	0x04, 0x17
        /*004a*/ 	.short	(.L_17 - .L_16)
.L_16:
        /*004c*/ 	.word	0x00000000
        /*0050*/ 	.short	0x0001
        /*0052*/ 	.short	0x0008
        /*0054*/ 	.byte	0x00, 0xf5, 0x21, 0x00


	//----- nvinfo : EIATTR_KPARAM_INFO
	.align		4
.L_17:
        /*0058*/ 	.byte	0x04, 0x17
        /*005a*/ 	.short	(.L_19 - .L_18)
.L_18:
        /*005c*/ 	.word	0x00000000
        /*0060*/ 	.short	0x0000
        /*0062*/ 	.short	0x0000
        /*0064*/ 	.byte	0x00, 0xf5, 0x21, 0x00


	//----- nvinfo : EIATTR_SPARSE_MMA_MASK
	.align		4
.L_19:
        /*0068*/ 	.byte	0x03, 0x50
        /*006a*/ 	.short	0x0000


	//----- nvinfo : EIATTR_MAXREG_COUNT
	.align		4
        /*006c*/ 	.byte	0x03, 0x1b
        /*006e*/ 	.short	0x00ff


	//----- nvinfo : EIATTR_NUM_BARRIERS
	.align		4
        /*0070*/ 	.byte	0x02, 0x4c
        /*0072*/ 	.byte	0x01
	.zero		1


	//----- nvinfo : EIATTR_MERCURY_ISA_VERSION
	.align		4
        /*0074*/ 	.byte	0x03, 0x5f
        /*0076*/ 	.short	0x0101


	//----- nvinfo : EIATTR_VRC_CTA_INIT_COUNT
	.align		4
        /*0078*/ 	.byte	0x02, 0x4a
	.zero		1
	.zero		1


	//----- nvinfo : EIATTR_EXIT_INSTR_OFFSETS
	.align		4
        /*007c*/ 	.byte	0x04, 0x1c
        /*007e*/ 	.short	(.L_21 - .L_20)


	//   ....[0]....
.L_20:
        /*0080*/ 	.word	0x000014f0


	//----- nvinfo : EIATTR_CBANK_PARAM_SIZE
	.align		4
.L_21:
        /*0084*/ 	.byte	0x03, 0x19
        /*0086*/ 	.short	0x0024


	//----- nvinfo : EIATTR_PARAM_CBANK
	.align		4
        /*0088*/ 	.byte	0x04, 0x0a
        /*008a*/ 	.short	(.L_23 - .L_22)
	.align		4
.L_22:
        /*008c*/ 	.word	index@(.nv.constant0._Z12sgemm_kernelILj64ELj64ELj64ELj4EEvPfS0_S0_iii)
        /*0090*/ 	.short	0x0380
        /*0092*/ 	.short	0x0024


	//----- nvinfo : EIATTR_SW_WAR
	.align		4
.L_23:
        /*0094*/ 	.byte	0x04, 0x36
        /*0096*/ 	.short	(.L_25 - .L_24)
.L_24:
        /*0098*/ 	.word	0x00000008
.L_25:


//--------------------- .nv.callgraph             --------------------------
	.section	.nv.callgraph,"",@"SHT_CUDA_CALLGRAPH"
	.align	4
	.sectionentsize	8
	.align		4
        /*0000*/ 	.word	0x00000000
	.align		4
        /*0004*/ 	.word	0xffffffff
	.align		4
        /*0008*/ 	.word	0x00000000
	.align		4
        /*000c*/ 	.word	0xfffffffe
	.align		4
        /*0010*/ 	.word	0x00000000
	.align		4
        /*0014*/ 	.word	0xfffffffd
	.align		4
        /*0018*/ 	.word	0x00000000
	.align		4
        /*001c*/ 	.word	0xfffffffc


//--------------------- .text._Z12sgemm_kernelILj64ELj64ELj64ELj4EEvPfS0_S0_iii --------------------------
	.section	.text._Z12sgemm_kernelILj64ELj64ELj64ELj4EEvPfS0_S0_iii,"ax",@progbits
	.align	128
        .global         _Z12sgemm_kernelILj64ELj64ELj64ELj4EEvPfS0_S0_iii
        .type           _Z12sgemm_kernelILj64ELj64ELj64ELj4EEvPfS0_S0_iii,@function
        .size           _Z12sgemm_kernelILj64ELj64ELj64ELj4EEvPfS0_S0_iii,(.L_x_4 - _Z12sgemm_kernelILj64ELj64ELj64ELj4EEvPfS0_S0_iii)
        .other          _Z12sgemm_kernelILj64ELj64ELj64ELj4EEvPfS0_S0_iii,@"STO_CUDA_ENTRY STV_DEFAULT"
_Z12sgemm_kernelILj64ELj64ELj64ELj4EEvPfS0_S0_iii:
.text._Z12sgemm_kernelILj64ELj64ELj64ELj4EEvPfS0_S0_iii:
[----:B------:R-:W-:Y:S01]  /*0000*/  LDC R1, c[0x0][0x37c] ;  /* 0x0000df00ff017b82 */ /* 0x000fe20000000800 */
[----:B------:R-:W0:Y:S07]  /*0010*/  LDCU UR10, c[0x0][0x3a0] ;  /* 0x00007400ff0a77ac */ /* 0x000e2e0008000800 */
[----:B------:R-:W1:Y:S01]  /*0020*/  S2UR UR5, SR_CTAID.Y ;  /* 0x00000000000579c3 */ /* 0x000e620000002600 */
[----:B------:R-:W2:Y:S01]  /*0030*/  S2R R0, SR_TID.X ;  /* 0x0000000000007919 */ /* 0x000ea20000002100 */
[----:B------:R-:W-:-:S02]  /*0040*/  CS2R R50, SRZ ;  /* 0x0000000000327805 */ /* 0x000fc4000001ff00 */
[----:B------:R-:W-:Y:S02]  /*0050*/  CS2R R48, SRZ ;  /* 0x0000000000307805 */ /* 0x000fe4000001ff00 */
[----:B------:R-:W-:Y:S01]  /*0060*/  CS2R R46, SRZ ;  /* 0x00000000002e7805 */ /* 0x000fe2000001ff00 */
[----:B------:R-:W3:Y:S01]  /*0070*/  S2R R2, SR_TID.Y ;  /* 0x0000000000027919 */ /* 0x000ee20000002200 */
[----:B------:R-:W-:Y:S02]  /*0080*/  CS2R R38, SRZ ;  /* 0x0000000000267805 */ /* 0x000fe4000001ff00 */
[----:B------:R-:W-:Y:S01]  /*0090*/  CS2R R36, SRZ ;  /* 0x0000000000247805 */ /* 0x000fe2000001ff00 */
[----:B------:R-:W4:Y:S01]  /*00a0*/  S2UR UR6, SR_CTAID.X ;  /* 0x00000000000679c3 */ /* 0x000f220000002500 */
[----:B------:R-:W-:Y:S02]  /*00b0*/  CS2R R34, SRZ ;  /* 0x0000000000227805 */ /* 0x000fe4000001ff00 */
[----:B------:R-:W-:-:S02]  /*00c0*/  CS2R R32, SRZ ;  /* 0x0000000000207805 */ /* 0x000fc4000001ff00 */
[----:B------:R-:W-:Y:S01]  /*00d0*/  CS2R R44, SRZ ;  /* 0x00000000002c7805 */ /* 0x000fe2000001ff00 */
[----:B------:R-:W2:Y:S01]  /*00e0*/  LDCU.64 UR12, c[0x0][0x358] ;  /* 0x00006b00ff0c77ac */ /* 0x000ea20008000a00 */
[----:B0-----:R-:W-:Y:S02]  /*00f0*/  UISETP.GE.AND UP0, UPT, UR10, 0x1, UPT ;  /* 0x000000010a00788c */ /* 0x001fe4000bf06270 */
[----:B-1----:R-:W-:Y:S02]  /*0100*/  USHF.L.U32 UR5, UR5, 0x6, URZ ;  /* 0x0000000605057899 */ /* 0x002fe400080006ff */
[----:B----4-:R-:W-:-:S05]  /*0110*/  USHF.L.U32 UR6, UR6, 0x6, URZ ;  /* 0x0000000606067899 */ /* 0x010fca00080006ff */
[----:B--2---:R-:W-:Y:S07]  /*0120*/  BRA.U !UP0, `(.L_x_0) ;  /* 0x0000000d08bc7547 */ /* 0x004fee000b800000 */
[----:B------:R-:W0:Y:S01]  /*0130*/  S2UR UR9, SR_CgaCtaId ;  /* 0x00000000000979c3 */ /* 0x000e220000008800 */
[----:B------:R-:W-:Y:S01]  /*0140*/  UMOV UR4, 0x400 ;  /* 0x0000040000047882 */ /* 0x000fe20000000000 */
[----:B------:R-:W-:Y:S01]  /*0150*/  HFMA2 R51, -RZ, RZ, 0, 0 ;  /* 0x00000000ff337431 */ /* 0x000fe200000001ff */
[----:B------:R-:W-:Y:S01]  /*0160*/  UIADD3 UR7, UPT, UPT, UR4, 0x4000, URZ ;  /* 0x0000400004077890 */ /* 0x000fe2000fffe0ff */
[C---:B---3--:R-:W-:Y:S01]  /*0170*/  SHF.L.U32 R41, R2.reuse, 0x2, RZ ;  /* 0x0000000202297819 */ /* 0x048fe200000006ff */
[----:B0-----:R-:W-:Y:S02]  /*0180*/  ULEA UR8, UR9, UR4, 0x18 ;  /* 0x0000000409087291 */ /* 0x001fe4000f8ec0ff */
[----:B------:R-:W-:Y:S02]  /*0190*/  ULEA UR4, UR9, UR7, 0x18 ;  /* 0x0000000709047291 */ /* 0x000fe4000f8ec0ff */
[----:B------:R-:W-:Y:S02]  /*01a0*/  UIMAD UR7, UR5, UR10, URZ ;  /* 0x0000000a050772a4 */ /* 0x000fe4000f8e02ff */
[----:B------:R-:W-:-:S02]  /*01b0*/  LEA R3, R2, UR8, 0xa ;  /* 0x0000000802037c11 */ /* 0x000fc4000f8e50ff */
[C---:B------:R-:W-:Y:S01]  /*01c0*/  LEA R5, R0.reuse, UR4, 0x4 ;  /* 0x0000000400057c11 */ /* 0x040fe2000f8e20ff */
[----:B------:R-:W-:Y:S01]  /*01d0*/  UMOV UR4, URZ ;  /* 0x000000ff00047c82 */ /* 0x000fe20008000000 */
[----:B------:R-:W-:Y:S02]  /*01e0*/  LEA R3, R0, R3, 0x4 ;  /* 0x0000000300037211 */ /* 0x000fe400078e20ff */
[----:B------:R-:W-:-:S07]  /*01f0*/  LEA R40, R2, R5, 0xa ;  /* 0x0000000502287211 */ /* 0x000fce00078e50ff */
.L_x_2:
[----:B------:R-:W0:Y:S01]  /*0200*/  LDCU UR15, c[0x0][0x3a0] ;  /* 0x00007400ff0f77ac */ /* 0x000e220008000800 */
[----:B------:R-:W-:Y:S01]  /*0210*/  SHF.L.U32 R8, R0, 0x2, RZ ;  /* 0x0000000200087819 */ /* 0x000fe200000006ff */
[----:B------:R-:W1:Y:S03]  /*0220*/  LDCU.128 UR8, c[0x0][0x380] ;  /* 0x00007000ff0877ac */ /* 0x000e660008000c00 */
[----:B------:R-:W-:Y:S01]  /*0230*/  IADD3 R4, PT, PT, R8, UR4, RZ ;  /* 0x0000000408047c10 */ /* 0x000fe2000fffe0ff */
[----:B------:R-:W2:Y:S04]  /*0240*/  LDCU UR14, c[0x0][0x39c] ;  /* 0x00007380ff0e77ac */ /* 0x000ea80008000800 */
[----:B0-----:R-:W-:-:S05]  /*0250*/  IMAD R9, R41, UR15, R4 ;  /* 0x0000000f29097c24 */ /* 0x001fca000f8e0204 */
[----:B------:R-:W-:-:S04]  /*0260*/  IADD3 R5, P0, PT, R9, UR7, RZ ;  /* 0x0000000709057c10 */ /* 0x000fc8000ff1e0ff */
[----:B------:R-:W-:Y:S02]  /*0270*/  IADD3.X R6, PT, PT, RZ, RZ, RZ, P0, !PT ;  /* 0x000000ffff067210 */ /* 0x000fe400007fe4ff */
[----:B-1----:R-:W-:-:S04]  /*0280*/  LEA R4, P0, R5, UR8, 0x2 ;  /* 0x0000000805047c11 */ /* 0x002fc8000f8010ff */
[----:B------:R-:W-:-:S06]  /*0290*/  LEA.HI.X R5, R5, UR9, R6, 0x2, P0 ;  /* 0x0000000905057c11 */ /* 0x000fcc00080f1406 */
[----:B------:R-:W3:Y:S01]  /*02a0*/  LDG.E.128 R4, desc[UR12][R4.64] ;  /* 0x0000000c04047981 */ /* 0x000ee2000c1e1d00 */
[----:B------:R-:W-:Y:S02]  /*02b0*/  IADD3 R11, PT, PT, R41, UR4, RZ ;  /* 0x00000004290b7c10 */ /* 0x000fe4000fffe0ff */
[----:B------:R-:W-:-:S03]  /*02c0*/  IADD3 R9, PT, PT, R9, UR15, RZ ;  /* 0x0000000f09097c10 */ /* 0x000fc6000fffe0ff */
[----:B--2---:R-:W-:-:S05]  /*02d0*/  IMAD R11, R11, UR14, R8 ;  /* 0x0000000e0b0b7c24 */ /* 0x004fca000f8e0208 */
[C---:B------:R-:W-:Y:S02]  /*02e0*/  IADD3 R8, P0, PT, R11.reuse, UR6, RZ ;  /* 0x000000060b087c10 */ /* 0x040fe4000ff1e0ff */
[----:B------:R-:W-:Y:S02]  /*02f0*/  IADD3 R11, PT, PT, R11, UR14, RZ ;  /* 0x0000000e0b0b7c10 */ /* 0x000fe4000fffe0ff */
[----:B------:R-:W-:Y:S02]  /*0300*/  IADD3.X R13, PT, PT, RZ, RZ, RZ, P0, !PT ;  /* 0x000000ffff0d7210 */ /* 0x000fe400007fe4ff */
[C---:B------:R-:W-:Y:S02]  /*0310*/  LEA R42, P0, R8.reuse, UR10, 0x2 ;  /* 0x0000000a082a7c11 */ /* 0x040fe4000f8010ff */
[----:B------:R-:W-:Y:S02]  /*0320*/  IADD3 R10, P1, PT, R11, UR6, RZ ;  /* 0x000000060b0a7c10 */ /* 0x000fe4000ff3e0ff */
[----:B------:R-:W-:-:S02]  /*0330*/  LEA.HI.X R43, R8, UR11, R13, 0x2, P0 ;  /* 0x0000000b082b7c11 */ /* 0x000fc400080f140d */
[----:B------:R-:W-:Y:S02]  /*0340*/  IADD3.X R13, PT, PT, RZ, RZ, RZ, P1, !PT ;  /* 0x000000ffff0d7210 */ /* 0x000fe40000ffe4ff */
[C---:B------:R-:W-:Y:S02]  /*0350*/  LEA R20, P1, R10.reuse, UR10, 0x2 ;  /* 0x0000000a0a147c11 */ /* 0x040fe4000f8210ff */
[----:B------:R-:W-:Y:S02]  /*0360*/  IADD3 R14, P0, PT, R9, UR7, RZ ;  /* 0x00000007090e7c10 */ /* 0x000fe4000ff1e0ff */
[----:B------:R-:W-:Y:S02]  /*0370*/  LEA.HI.X R21, R10, UR11, R13, 0x2, P1 ;  /* 0x0000000b0a157c11 */ /* 0x000fe400088f140d */
[----:B------:R-:W-:Y:S02]  /*0380*/  IADD3 R11, PT, PT, R11, UR14, RZ ;  /* 0x0000000e0b0b7c10 */ /* 0x000fe4000fffe0ff */
[----:B------:R-:W-:-:S02]  /*0390*/  IADD3 R10, PT, PT, R9, UR15, RZ ;  /* 0x0000000f090a7c10 */ /* 0x000fc4000fffe0ff */
[----:B------:R-:W-:Y:S02]  /*03a0*/  IADD3.X R15, PT, PT, RZ, RZ, RZ, P0, !PT ;  /* 0x000000ffff0f7210 */ /* 0x000fe400007fe4ff */
[----:B------:R-:W-:Y:S02]  /*03b0*/  LEA R8, P0, R14, UR8, 0x2 ;  /* 0x000000080e087c11 */ /* 0x000fe4000f8010ff */
[C---:B------:R-:W-:Y:S02]  /*03c0*/  IADD3 R12, PT, PT, R11.reuse, UR14, RZ ;  /* 0x0000000e0b0c7c10 */ /* 0x040fe4000fffe0ff */
[C---:B------:R-:W-:Y:S02]  /*03d0*/  IADD3 R17, P4, PT, R10.reuse, UR7, RZ ;  /* 0x000000070a117c10 */ /* 0x040fe4000ff9e0ff */
[----:B------:R-:W-:Y:S02]  /*03e0*/  IADD3 R10, PT, PT, R10, UR15, RZ ;  /* 0x0000000f0a0a7c10 */ /* 0x000fe4000fffe0ff */
[----:B------:R-:W-:-:S02]  /*03f0*/  IADD3 R13, P1, PT, R11, UR6, RZ ;  /* 0x000000060b0d7c10 */ /* 0x000fc4000ff3e0ff */
[----:B------:R-:W-:Y:S02]  /*0400*/  LEA.HI.X R9, R14, UR9, R15, 0x2, P0 ;  /* 0x000000090e097c11 */ /* 0x000fe400080f140f */
[----:B------:R-:W-:Y:S02]  /*0410*/  IADD3 R11, P0, PT, R12, UR6, RZ ;  /* 0x000000060c0b7c10 */ /* 0x000fe4000ff1e0ff */
[----:B------:R-:W-:Y:S02]  /*0420*/  IADD3 R15, P3, PT, R10, UR7, RZ ;  /* 0x000000070a0f7c10 */ /* 0x000fe4000ff7e0ff */
[----:B------:R-:W-:Y:S02]  /*0430*/  IADD3.X R14, PT, PT, RZ, RZ, RZ, P1, !PT ;  /* 0x000000ffff0e7210 */ /* 0x000fe40000ffe4ff */
[----:B------:R-:W-:Y:S02]  /*0440*/  LEA R24, P1, R13, UR10, 0x2 ;  /* 0x0000000a0d187c11 */ /* 0x000fe4000f8210ff */
[----:B------:R-:W-:-:S02]  /*0450*/  IADD3.X R22, PT, PT, RZ, RZ, RZ, P4, !PT ;  /* 0x000000ffff167210 */ /* 0x000fc400027fe4ff */
[----:B------:R-:W-:Y:S02]  /*0460*/  LEA R12, P4, R17, UR8, 0x2 ;  /* 0x00000008110c7c11 */ /* 0x000fe4000f8810ff */
[----:B------:R-:W-:Y:S02]  /*0470*/  IADD3.X R10, PT, PT, RZ, RZ, RZ, P0, !PT ;  /* 0x000000ffff0a7210 */ /* 0x000fe400007fe4ff */
[----:B------:R-:W-:Y:S02]  /*0480*/  LEA R16, P0, R15, UR8, 0x2 ;  /* 0x000000080f107c11 */ /* 0x000fe4000f8010ff */
[----:B------:R-:W-:Y:S02]  /*0490*/  IADD3.X R18, PT, PT, RZ, RZ, RZ, P3, !PT ;  /* 0x000000ffff127210 */ /* 0x000fe40001ffe4ff */
[----:B------:R-:W-:Y:S02]  /*04a0*/  LEA R28, P2, R11, UR10, 0x2 ;  /* 0x0000000a0b1c7c11 */ /* 0x000fe4000f8410ff */
[----:B------:R-:W-:-:S02]  /*04b0*/  LEA.HI.X R25, R13, UR11, R14, 0x2, P1 ;  /* 0x0000000b0d197c11 */ /* 0x000fc400088f140e */
[----:B------:R-:W-:Y:S02]  /*04c0*/  LEA.HI.X R13, R17, UR9, R22, 0x2, P4 ;  /* 0x00000009110d7c11 */ /* 0x000fe4000a0f1416 */
[----:B------:R-:W-:Y:S01]  /*04d0*/  LEA.HI.X R17, R15, UR9, R18, 0x2, P0 ;  /* 0x000000090f117c11 */ /* 0x000fe200080f1412 */
[----:B------:R-:W2:Y:S01]  /*04e0*/  LDG.E.128 R20, desc[UR12][R20.64] ;  /* 0x0000000c14147981 */ /* 0x000ea2000c1e1d00 */
[----:B------:R-:W-:-:S03]  /*04f0*/  LEA.HI.X R29, R11, UR11, R10, 0x2, P2 ;  /* 0x0000000b0b1d7c11 */ /* 0x000fc600090f140a */
[----:B------:R-:W4:Y:S04]  /*0500*/  LDG.E.128 R8, desc[UR12][R8.64] ;  /* 0x0000000c08087981 */ /* 0x000f28000c1e1d00 */
[----:B------:R-:W5:Y:S04]  /*0510*/  LDG.E.128 R12, desc[UR12][R12.64] ;  /* 0x0000000c0c0c7981 */ /* 0x000f68000c1e1d00 */
[----:B------:R-:W2:Y:S04]  /*0520*/  LDG.E.128 R16, desc[UR12][R16.64] ;  /* 0x0000000c10107981 */ /* 0x000ea8000c1e1d00 */
[----:B------:R-:W2:Y:S04]  /*0530*/  LDG.E.128 R24, desc[UR12][R24.64] ;  /* 0x0000000c18187981 */ /* 0x000ea8000c1e1d00 */
[----:B------:R-:W2:Y:S04]  /*0540*/  LDG.E.128 R28, desc[UR12][R28.64] ;  /* 0x0000000c1c1c7981 */ /* 0x000ea8000c1e1d00 */
[----:B---3--:R0:W-:Y:S04]  /*0550*/  STS.128 [R3], R4 ;  /* 0x0000000403007388 */ /* 0x0081e80000000c00 */
[----:B0-----:R0:W3:Y:S01]  /*0560*/  LDG.E.128 R4, desc[UR12][R42.64] ;  /* 0x0000000c2a047981 */ /* 0x0010e2000c1e1d00 */
[----:B------:R-:W1:Y:S01]  /*0570*/  S2UR UR9, SR_CgaCtaId ;  /* 0x00000000000979c3 */ /* 0x000e620000008800 */
[----:B------:R-:W-:-:S02]  /*0580*/  UMOV UR8, 0x400 ;  /* 0x0000040000087882 */ /* 0x000fc40000000000 */
[----:B------:R-:W-:Y:S02]  /*0590*/  UIADD3 UR10, UPT, UPT, UR8, 0x4000, URZ ;  /* 0x00004000080a7890 */ /* 0x000fe4000fffe0ff */
[----:B------:R-:W-:-:S04]  /*05a0*/  UIADD3 UR4, UPT, UPT, UR4, 0x40, URZ ;  /* 0x0000004004047890 */ /* 0x000fc8000fffe0ff */
[----:B------:R-:W-:Y:S02]  /*05b0*/  UISETP.GE.AND UP1, UPT, UR4, UR15, UPT ;  /* 0x0000000f0400728c */ /* 0x000fe4000bf26270 */
[----:B-1----:R-:W-:Y:S02]  /*05c0*/  ULEA UR8, UR9, UR8, 0x18 ;  /* 0x0000000809087291 */ /* 0x002fe4000f8ec0ff */
[----:B------:R-:W-:-:S04]  /*05d0*/  ULEA UR10, UR9, UR10, 0x18 ;  /* 0x0000000a090a7291 */ /* 0x000fc8000f8ec0ff */
[----:B0-----:R-:W-:Y:S02]  /*05e0*/  LEA R43, R2, UR8, 0xa ;  /* 0x00000008022b7c11 */ /* 0x001fe4000f8e50ff */
[----:B------:R-:W-:Y:S02]  /*05f0*/  LEA R42, R0, UR10, 0x4 ;  /* 0x0000000a002a7c11 */ /* 0x000fe4000f8e20ff */
[----:B------:R-:W-:Y:S02]  /*0600*/  IADD3 R43, PT, PT, R43, 0x200, RZ ;  /* 0x000002002b2b7810 */ /* 0x000fe40007ffe0ff */
[----:B------:R-:W-:Y:S01]  /*0610*/  IADD3 R42, PT, PT, R42, 0x100, RZ ;  /* 0x000001002a2a7810 */ /* 0x000fe20007ffe0ff */
[----:B----4-:R0:W-:Y:S04]  /*0620*/  STS.128 [R3+0x100], R8 ;  /* 0x0001000803007388 */ /* 0x0101e80000000c00 */
[----:B-----5:R0:W-:Y:S04]  /*0630*/  STS.128 [R3+0x200], R12 ;  /* 0x0002000c03007388 */ /* 0x0201e80000000c00 */
[----:B--2---:R0:W-:Y:S04]  /*0640*/  STS.128 [R3+0x300], R16 ;  /* 0x0003001003007388 */ /* 0x0041e80000000c00 */
[----:B------:R0:W-:Y:S04]  /*0650*/  STS.128 [R40+0x100], R20 ;  /* 0x0001001428007388 */ /* 0x0001e80000000c00 */
[----:B------:R0:W-:Y:S04]  /*0660*/  STS.128 [R40+0x200], R24 ;  /* 0x0002001828007388 */ /* 0x0001e80000000c00 */
[----:B------:R0:W-:Y:S01]  /*0670*/  STS.128 [R40+0x300], R28 ;  /* 0x0003001c28007388 */ /* 0x0001e20000000c00 */
[----:B------:R-:W-:-:S03]  /*0680*/  UMOV UR8, 0x200 ;  /* 0x0000020000087882 */ /* 0x000fc60000000000 */
[----:B---3--:R0:W-:Y:S01]  /*0690*/  STS.128 [R40], R4 ;  /* 0x0000000428007388 */ /* 0x0081e20000000c00 */
[----:B------:R-:W-:Y:S06]  /*06a0*/  BAR.SYNC.DEFER_BLOCKING 0x0 ;  /* 0x0000000000007b1d */ /* 0x000fec0000010000 */
.L_x_1:
[----:B0-----:R-:W-:Y:S01]  /*06b0*/  LDS.128 R4, [R43+-0x200] ;  /* 0xfffe00002b047984 */ /* 0x001fe20000000c00 */
[----:B------:R-:W-:-:S03]  /*06c0*/  UIADD3 UR8, UPT, UPT, UR8, 0x20, URZ ;  /* 0x0000002008087890 */ /* 0x000fc6000fffe0ff */
[----:B------:R-:W0:Y:S01]  /*06d0*/  LDS.128 R24, [R42+-0x100] ;  /* 0xffff00002a187984 */ /* 0x000e220000000c00 */
[----:B------:R-:W-:-:S03]  /*06e0*/  UISETP.NE.AND UP0, UPT, UR8, 0x300, UPT ;  /* 0x000003000800788c */ /* 0x000fc6000bf05270 */
[----:B------:R-:W1:Y:S04]  /*06f0*/  LDS.128 R8, [R43+-0x100] ;  /* 0xffff00002b087984 */ /* 0x000e680000000c00 */
[----:B------:R-:W2:Y:S04]  /*0700*/  LDS.128 R12, [R43] ;  /* 0x000000002b0c7984 */ /* 0x000ea80000000c00 */
[----:B------:R-:W3:Y:S04]  /*0710*/  LDS.128 R16, [R43+0x100] ;  /* 0x000100002b107984 */ /* 0x000ee80000000c00 */
[----:B------:R-:W4:Y:S04]  /*0720*/  LDS.128 R28, [R42] ;  /* 0x000000002a1c7984 */ /* 0x000f280000000c00 */
[----:B------:R-:W5:Y:S01]  /*0730*/  LDS.128 R20, [R42+0x100] ;  /* 0x000100002a147984 */ /* 0x000f620000000c00 */
[C---:B0-----:R-:W-:Y:S01]  /*0740*/  FFMA R44, R4.reuse, R24, R44 ;  /* 0x00000018042c7223 */ /* 0x041fe2000000002c */
[C---:B------:R-:W-:Y:S01]  /*0750*/  FFMA R45, R4.reuse, R25, R45 ;  /* 0x00000019042d7223 */ /* 0x040fe2000000002d */
[C---:B------:R-:W-:Y:S01]  /*0760*/  FFMA R46, R4.reuse, R26, R46 ;  /* 0x0000001a042e7223 */ /* 0x040fe2000000002e */
[----:B------:R-:W-:Y:S01]  /*0770*/  FFMA R4, R4, R27, R48 ;  /* 0x0000001b04047223 */ /* 0x000fe20000000030 */
[C---:B-1----:R-:W-:Y:S01]  /*0780*/  FFMA R32, R8.reuse, R24, R32 ;  /* 0x0000001808207223 */ /* 0x042fe20000000020 */
[C---:B------:R-:W-:Y:S01]  /*0790*/  FFMA R33, R8.reuse, R25, R33 ;  /* 0x0000001908217223 */ /* 0x040fe20000000021 */
[C---:B------:R-:W-:Y:S01]  /*07a0*/  FFMA R34, R8.reuse, R26, R34 ;  /* 0x0000001a08227223 */ /* 0x040fe20000000022 */
[----:B------:R-:W-:Y:S01]  /*07b0*/  FFMA R8, R8, R27, R39 ;  /* 0x0000001b08087223 */ /* 0x000fe20000000027 */
[C---:B--2---:R-:W-:Y:S01]  /*07c0*/  FFMA R35, R12.reuse, R24, R35 ;  /* 0x000000180c237223 */ /* 0x044fe20000000023 */
[C---:B------:R-:W-:Y:S01]  /*07d0*/  FFMA R36, R12.reuse, R25, R36 ;  /* 0x000000190c247223 */ /* 0x040fe20000000024 */
[C---:B------:R-:W-:Y:S01]  /*07e0*/  FFMA R37, R12.reuse, R26, R37 ;  /* 0x0000001a0c257223 */ /* 0x040fe20000000025 */
[----:B------:R-:W-:Y:S01]  /*07f0*/  FFMA R12, R12, R27, R38 ;  /* 0x0000001b0c0c7223 */ /* 0x000fe20000000026 */
[C---:B---3--:R-:W-:Y:S01]  /*0800*/  FFMA R47, R16.reuse, R24, R47 ;  /* 0x00000018102f7223 */ /* 0x048fe2000000002f */
[C---:B------:R-:W-:Y:S01]  /*0810*/  FFMA R49, R16.reuse, R25, R49 ;  /* 0x0000001910317223 */ /* 0x040fe20000000031 */
[C---:B------:R-:W-:Y:S01]  /*0820*/  FFMA R50, R16.reuse, R26, R50 ;  /* 0x0000001a10327223 */ /* 0x040fe20000000032 */
[----:B------:R-:W-:Y:S01]  /*0830*/  FFMA R16, R16, R27, R51 ;  /* 0x0000001b10107223 */ /* 0x000fe20000000033 */
[-C--:B----4-:R-:W-:Y:S01]  /*0840*/  FFMA R44, R28, R5.reuse, R44 ;  /* 0x000000051c2c7223 */ /* 0x090fe2000000002c */
[----:B------:R-:W0:Y:S01]  /*0850*/  LDS.128 R24, [R42+0x200] ;  /* 0x000200002a187984 */ /* 0x000e220000000c00 */
[CC--:B------:R-:W-:Y:S01]  /*0860*/  FFMA R45, R29.reuse, R5.reuse, R45 ;  /* 0x000000051d2d7223 */ /* 0x0c0fe2000000002d */
[----:B------:R-:W-:Y:S01]  /*0870*/  FFMA R46, R30, R5, R46 ;  /* 0x000000051e2e7223 */ /* 0x000fe2000000002e */
[-C--:B------:R-:W-:Y:S01]  /*0880*/  FFMA R32, R28, R9.reuse, R32 ;  /* 0x000000091c207223 */ /* 0x080fe20000000020 */
[-C--:B------:R-:W-:Y:S01]  /*0890*/  FFMA R33, R29, R9.reuse, R33 ;  /* 0x000000091d217223 */ /* 0x080fe20000000021 */
[----:B------:R-:W-:Y:S01]  /*08a0*/  FFMA R34, R30, R9, R34 ;  /* 0x000000091e227223 */ /* 0x000fe20000000022 */
[C---:B------:R-:W-:Y:S01]  /*08b0*/  FFMA R5, R31.reuse, R5, R4 ;  /* 0x000000051f057223 */ /* 0x040fe20000000004 */
[----:B------:R-:W-:Y:S01]  /*08c0*/  FFMA R8, R31, R9, R8 ;  /* 0x000000091f087223 */ /* 0x000fe20000000008 */
[-C--:B------:R-:W-:Y:S01]  /*08d0*/  FFMA R4, R28, R13.reuse, R35 ;  /* 0x0000000d1c047223 */ /* 0x080fe20000000023 */
[-C--:B------:R-:W-:Y:S01]  /*08e0*/  FFMA R36, R29, R13.reuse, R36 ;  /* 0x0000000d1d247223 */ /* 0x080fe20000000024 */
[-C--:B------:R-:W-:Y:S01]  /*08f0*/  FFMA R37, R30, R13.reuse, R37 ;  /* 0x0000000d1e257223 */ /* 0x080fe20000000025 */
[----:B------:R-:W-:Y:S01]  /*0900*/  FFMA R12, R31, R13, R12 ;  /* 0x0000000d1f0c7223 */ /* 0x000fe2000000000c */
[-C--:B------:R-:W-:Y:S01]  /*0910*/  FFMA R47, R28, R17.reuse, R47 ;  /* 0x000000111c2f7223 */ /* 0x080fe2000000002f */
[-C--:B------:R-:W-:Y:S01]  /*0920*/  FFMA R49, R29, R17.reuse, R49 ;  /* 0x000000111d317223 */ /* 0x080fe20000000031 */
[-C--:B------:R-:W-:Y:S01]  /*0930*/  FFMA R50, R30, R17.reuse, R50 ;  /* 0x000000111e327223 */ /* 0x080fe20000000032 */
[----:B------:R-:W-:Y:S01]  /*0940*/  FFMA R16, R31, R17, R16 ;  /* 0x000000111f107223 */ /* 0x000fe20000000010 */
[----:B-----5:R-:W-:Y:S01]  /*0950*/  FFMA R5, R23, R6, R5 ;  /* 0x0000000617057223 */ /* 0x020fe20000000005 */
[-C--:B------:R-:W-:Y:S01]  /*0960*/  FFMA R9, R20, R10.reuse, R32 ;  /* 0x0000000a14097223 */ /* 0x080fe20000000020 */
[CC--:B------:R-:W-:Y:S01]  /*0970*/  FFMA R13, R21.reuse, R10.reuse, R33 ;  /* 0x0000000a150d7223 */ /* 0x0c0fe20000000021 */
[----:B------:R-:W-:Y:S01]  /*0980*/  FFMA R51, R22, R10, R34 ;  /* 0x0000000a16337223 */ /* 0x000fe20000000022 */
[-C--:B------:R-:W-:Y:S01]  /*0990*/  FFMA R44, R20, R6.reuse, R44 ;  /* 0x00000006142c7223 */ /* 0x080fe2000000002c */
[CC--:B------:R-:W-:Y:S01]  /*09a0*/  FFMA R45, R21.reuse, R6.reuse, R45 ;  /* 0x00000006152d7223 */ /* 0x0c0fe2000000002d */
[C---:B------:R-:W-:Y:S01]  /*09b0*/  FFMA R46, R22.reuse, R6, R46 ;  /* 0x00000006162e7223 */ /* 0x040fe2000000002e */
[----:B------:R-:W-:Y:S01]  /*09c0*/  LDS.128 R28, [R43+-0x1f0] ;  /* 0xfffe10002b1c7984 */ /* 0x000fe20000000c00 */
[CC--:B------:R-:W-:Y:S01]  /*09d0*/  FFMA R48, R21.reuse, R14.reuse, R36 ;  /* 0x0000000e15307223 */ /* 0x0c0fe20000000024 */
[----:B------:R-:W-:Y:S01]  /*09e0*/  FFMA R52, R22, R14, R37 ;  /* 0x0000000e16347223 */ /* 0x000fe20000000025 */
[-C--:B------:R-:W-:Y:S01]  /*09f0*/  FFMA R47, R20, R18.reuse, R47 ;  /* 0x00000012142f7223 */ /* 0x080fe2000000002f */
[----:B------:R-:W1:Y:S01]  /*0a00*/  LDS.128 R32, [R42+0x300] ;  /* 0x000300002a207984 */ /* 0x000e620000000c00 */
[-C--:B------:R-:W-:Y:S01]  /*0a10*/  FFMA R49, R21, R18.reuse, R49 ;  /* 0x0000001215317223 */ /* 0x080fe20000000031 */
[-C--:B------:R-:W-:Y:S01]  /*0a20*/  FFMA R50, R22, R18.reuse, R50 ;  /* 0x0000001216327223 */ /* 0x080fe20000000032 */
[C---:B------:R-:W-:Y:S01]  /*0a30*/  FFMA R16, R23.reuse, R18, R16 ;  /* 0x0000001217107223 */ /* 0x040fe20000000010 */
[----:B------:R-:W-:Y:S01]  /*0a40*/  FFMA R17, R20, R14, R4 ;  /* 0x0000000e14117223 */ /* 0x000fe20000000004 */
[----:B------:R-:W2:Y:S01]  /*0a50*/  LDS.128 R36, [R43+-0xf0] ;  /* 0xffff10002b247984 */ /* 0x000ea20000000c00 */
[C---:B------:R-:W-:Y:S01]  /*0a60*/  FFMA R8, R23.reuse, R10, R8 ;  /* 0x0000000a17087223 */ /* 0x040fe20000000008 */
[----:B------:R-:W-:Y:S01]  /*0a70*/  FFMA R12, R23, R14, R12 ;  /* 0x0000000e170c7223 */ /* 0x000fe2000000000c */
[-C--:B0-----:R-:W-:Y:S01]  /*0a80*/  FFMA R44, R24, R7.reuse, R44 ;  /* 0x00000007182c7223 */ /* 0x081fe2000000002c */
[-C--:B------:R-:W-:Y:S01]  /*0a90*/  FFMA R45, R25, R7.reuse, R45 ;  /* 0x00000007192d7223 */ /* 0x080fe2000000002d */
[-C--:B------:R-:W-:Y:S01]  /*0aa0*/  FFMA R46, R26, R7.reuse, R46 ;  /* 0x000000071a2e7223 */ /* 0x080fe2000000002e */
[----:B------:R-:W-:Y:S01]  /*0ab0*/  FFMA R18, R27, R7, R5 ;  /* 0x000000071b127223 */ /* 0x000fe20000000005 */
[-C--:B------:R-:W-:Y:S01]  /*0ac0*/  FFMA R21, R24, R11.reuse, R9 ;  /* 0x0000000b18157223 */ /* 0x080fe20000000009 */
[----:B------:R-:W0:Y:S01]  /*0ad0*/  LDS.128 R4, [R43+0x10] ;  /* 0x000010002b047984 */ /* 0x000e220000000c00 */
[-C--:B------:R-:W-:Y:S01]  /*0ae0*/  FFMA R23, R25, R11.reuse, R13 ;  /* 0x0000000b19177223 */ /* 0x080fe2000000000d */
[-C--:B------:R-:W-:Y:S01]  /*0af0*/  FFMA R51, R26, R11.reuse, R51 ;  /* 0x0000000b1a337223 */ /* 0x080fe20000000033 */
[----:B------:R-:W-:Y:S01]  /*0b00*/  FFMA R20, R27, R11, R8 ;  /* 0x0000000b1b147223 */ /* 0x000fe20000000008 */
[-C--:B------:R-:W-:Y:S01]  /*0b10*/  FFMA R22, R24, R15.reuse, R17 ;  /* 0x0000000f18167223 */ /* 0x080fe20000000011 */
[----:B------:R3:W4:Y:S01]  /*0b20*/  LDS.128 R8, [R43+0x110] ;  /* 0x000110002b087984 */ /* 0x0007220000000c00 */
[-C--:B------:R-:W-:Y:S01]  /*0b30*/  FFMA R48, R25, R15.reuse, R48 ;  /* 0x0000000f19307223 */ /* 0x080fe20000000030 */
[-C--:B------:R-:W-:Y:S01]  /*0b40*/  FFMA R52, R26, R15.reuse, R52 ;  /* 0x0000000f1a347223 */ /* 0x080fe20000000034 */
[----:B------:R-:W-:Y:S01]  /*0b50*/  FFMA R53, R27, R15, R12 ;  /* 0x0000000f1b357223 */ /* 0x000fe2000000000c */
[-C--:B------:R-:W-:Y:S01]  /*0b60*/  FFMA R47, R24, R19.reuse, R47 ;  /* 0x00000013182f7223 */ /* 0x080fe2000000002f */
[----:B------:R-:W5:Y:S01]  /*0b70*/  LDS.128 R12, [R42+0x400] ;  /* 0x000400002a0c7984 */ /* 0x000f620000000c00 */
[-C--:B------:R-:W-:Y:S01]  /*0b80*/  FFMA R49, R25, R19.reuse, R49 ;  /* 0x0000001319317223 */ /* 0x080fe20000000031 */
[-C--:B------:R-:W-:Y:S01]  /*0b90*/  FFMA R50, R26, R19.reuse, R50 ;  /* 0x000000131a327223 */ /* 0x080fe20000000032 */
[----:B------:R-:W-:Y:S01]  /*0ba0*/  FFMA R27, R27, R19, R16 ;  /* 0x000000131b1b7223 */ /* 0x000fe20000000010 */
[----:B---3--:R-:W-:Y:S01]  /*0bb0*/  IADD3 R43, PT, PT, R43, 0x20, RZ ;  /* 0x000000202b2b7810 */ /* 0x008fe20007ffe0ff */
[C---:B-1----:R-:W-:Y:S01]  /*0bc0*/  FFMA R44, R28.reuse, R32, R44 ;  /* 0x000000201c2c7223 */ /* 0x042fe2000000002c */
[C---:B------:R-:W-:Y:S01]  /*0bd0*/  FFMA R45, R28.reuse, R33, R45 ;  /* 0x000000211c2d7223 */ /* 0x040fe2000000002d */
[C---:B------:R-:W-:Y:S01]  /*0be0*/  FFMA R46, R28.reuse, R34, R46 ;  /* 0x000000221c2e7223 */ /* 0x040fe2000000002e */
[----:B------:R-:W-:-:S02]  /*0bf0*/  FFMA R28, R28, R35, R18 ;  /* 0x000000231c1c7223 */ /* 0x000fc40000000012 */
[----:B------:R-:W1:Y:S01]  /*0c00*/  LDS.128 R16, [R42+0x500] ;  /* 0x000500002a107984 */ /* 0x000e620000000c00 */
[C---:B--2---:R-:W-:Y:S01]  /*0c10*/  FFMA R24, R36.reuse, R32, R21 ;  /* 0x0000002024187223 */ /* 0x044fe20000000015 */
[C---:B------:R-:W-:Y:S01]  /*0c20*/  FFMA R25, R36.reuse, R33, R23 ;  /* 0x0000002124197223 */ /* 0x040fe20000000017 */
[C---:B------:R-:W-:Y:S01]  /*0c30*/  FFMA R51, R36.reuse, R34, R51 ;  /* 0x0000002224337223 */ /* 0x040fe20000000033 */
[----:B------:R-:W-:Y:S01]  /*0c40*/  FFMA R36, R36, R35, R20 ;  /* 0x0000002324247223 */ /* 0x000fe20000000014 */
[C---:B0-----:R-:W-:Y:S01]  /*0c50*/  FFMA R26, R4.reuse, R32, R22 ;  /* 0x00000020041a7223 */ /* 0x041fe20000000016 */
[C---:B------:R-:W-:Y:S01]  /*0c60*/  FFMA R48, R4.reuse, R33, R48 ;  /* 0x0000002104307223 */ /* 0x040fe20000000030 */
[----:B------:R0:W2:Y:S01]  /*0c70*/  LDS.128 R20, [R42+0x600] ;  /* 0x000600002a147984 */ /* 0x0000a20000000c00 */
[C---:B------:R-:W-:Y:S01]  /*0c80*/  FFMA R52, R4.reuse, R34, R52 ;  /* 0x0000002204347223 */ /* 0x040fe20000000034 */
[----:B------:R-:W-:Y:S01]  /*0c90*/  FFMA R4, R4, R35, R53 ;  /* 0x0000002304047223 */ /* 0x000fe20000000035 */
[C---:B----4-:R-:W-:Y:S01]  /*0ca0*/  FFMA R47, R8.reuse, R32, R47 ;  /* 0x00000020082f7223 */ /* 0x050fe2000000002f */
[C---:B------:R-:W-:Y:S01]  /*0cb0*/  FFMA R32, R8.reuse, R33, R49 ;  /* 0x0000002108207223 */ /* 0x040fe20000000031 */
[C---:B------:R-:W-:Y:S01]  /*0cc0*/  FFMA R33, R8.reuse, R34, R50 ;  /* 0x0000002208217223 */ /* 0x040fe20000000032 */
[----:B------:R-:W-:Y:S01]  /*0cd0*/  FFMA R8, R8, R35, R27 ;  /* 0x0000002308087223 */ /* 0x000fe2000000001b */
[-C--:B-----5:R-:W-:Y:S01]  /*0ce0*/  FFMA R27, R12, R29.reuse, R44 ;  /* 0x0000001d0c1b7223 */ /* 0x0a0fe2000000002c */
[-C--:B------:R-:W-:Y:S01]  /*0cf0*/  FFMA R34, R13, R29.reuse, R45 ;  /* 0x0000001d0d227223 */ /* 0x080fe2000000002d */
[-C--:B------:R-:W-:Y:S01]  /*0d00*/  FFMA R35, R14, R29.reuse, R46 ;  /* 0x0000001d0e237223 */ /* 0x080fe2000000002e */
        /* <DEDUP_REMOVED lines=13> */
[----:B0-----:R-:W-:Y:S01]  /*0de0*/  IADD3 R42, PT, PT, R42, 0x800, RZ ;  /* 0x000008002a2a7810 */ /* 0x001fe20007ffe0ff */
[C---:B-1----:R-:W-:Y:S01]  /*0df0*/  FFMA R34, R17.reuse, R30, R34 ;  /* 0x0000001e11227223 */ /* 0x042fe20000000022 */
[-C--:B------:R-:W-:Y:S01]  /*0e00*/  FFMA R29, R16, R38.reuse, R29 ;  /* 0x00000026101d7223 */ /* 0x080fe2000000001d */
[-C--:B------:R-:W-:Y:S01]  /*0e10*/  FFMA R24, R17, R38.reuse, R24 ;  /* 0x0000002611187223 */ /* 0x080fe20000000018 */
[C---:B------:R-:W-:Y:S01]  /*0e20*/  FFMA R51, R18.reuse, R38, R51 ;  /* 0x0000002612337223 */ /* 0x040fe20000000033 */
[----:B------:R-:W-:Y:S01]  /*0e30*/  FFMA R35, R18, R30, R35 ;  /* 0x0000001e12237223 */ /* 0x000fe20000000023 */
[----:B------:R-:W-:Y:S01]  /*0e40*/  FFMA R36, R19, R38, R36 ;  /* 0x0000002613247223 */ /* 0x000fe20000000024 */
[-C--:B------:R-:W-:Y:S01]  /*0e50*/  FFMA R25, R16, R6.reuse, R25 ;  /* 0x0000000610197223 */ /* 0x080fe20000000019 */
[-C--:B------:R-:W-:Y:S01]  /*0e60*/  FFMA R12, R17, R6.reuse, R48 ;  /* 0x00000006110c7223 */ /* 0x080fe20000000030 */
[-C--:B------:R-:W-:Y:S01]  /*0e70*/  FFMA R37, R18, R6.reuse, R37 ;  /* 0x0000000612257223 */ /* 0x080fe20000000025 */
[C---:B------:R-:W-:Y:S01]  /*0e80*/  FFMA R4, R19.reuse, R6, R4 ;  /* 0x0000000613047223 */ /* 0x040fe20000000004 */
[CC--:B------:R-:W-:Y:S01]  /*0e90*/  FFMA R27, R16.reuse, R30.reuse, R27 ;  /* 0x0000001e101b7223 */ /* 0x0c0fe2000000001b */
[----:B------:R-:W-:Y:S01]  /*0ea0*/  FFMA R28, R19, R30, R28 ;  /* 0x0000001e131c7223 */ /* 0x000fe2000000001c */
[-C--:B------:R-:W-:Y:S01]  /*0eb0*/  FFMA R47, R16, R10.reuse, R47 ;  /* 0x0000000a102f7223 */ /* 0x080fe2000000002f */
[-C--:B------:R-:W-:Y:S01]  /*0ec0*/  FFMA R6, R17, R10.reuse, R32 ;  /* 0x0000000a11067223 */ /* 0x080fe20000000020 */
[-C--:B------:R-:W-:Y:S01]  /*0ed0*/  FFMA R5, R18, R10.reuse, R33 ;  /* 0x0000000a12057223 */ /* 0x080fe20000000021 */
[----:B------:R-:W-:Y:S01]  /*0ee0*/  FFMA R8, R19, R10, R8 ;  /* 0x0000000a13087223 */ /* 0x000fe20000000008 */
[C---:B--2---:R-:W-:Y:S01]  /*0ef0*/  FFMA R45, R21.reuse, R31, R34 ;  /* 0x0000001f152d7223 */ /* 0x044fe20000000022 */
[-C--:B------:R-:W-:Y:S01]  /*0f00*/  FFMA R32, R20, R39.reuse, R29 ;  /* 0x0000002714207223 */ /* 0x080fe2000000001d */
[-C--:B------:R-:W-:Y:S01]  /*0f10*/  FFMA R33, R21, R39.reuse, R24 ;  /* 0x0000002715217223 */ /* 0x080fe20000000018 */
[C---:B------:R-:W-:Y:S01]  /*0f20*/  FFMA R34, R22.reuse, R39, R51 ;  /* 0x0000002716227223 */ /* 0x040fe20000000033 */
[----:B------:R-:W-:Y:S01]  /*0f30*/  FFMA R46, R22, R31, R35 ;  /* 0x0000001f162e7223 */ /* 0x000fe20000000023 */
[C---:B------:R-:W-:Y:S01]  /*0f40*/  FFMA R39, R23.reuse, R39, R36 ;  /* 0x0000002717277223 */ /* 0x040fe20000000024 */
[CC--:B------:R-:W-:Y:S01]  /*0f50*/  FFMA R44, R20.reuse, R31.reuse, R27 ;  /* 0x0000001f142c7223 */ /* 0x0c0fe2000000001b */
        /* <DEDUP_REMOVED lines=9> */
[----:B------:R-:W-:Y:S06]  /*0ff0*/  BRA.U UP0, `(.L_x_1) ;  /* 0xfffffff500ac7547 */ /* 0x000fec000b83ffff */
[----:B------:R-:W-:Y:S06]  /*1000*/  BAR.SYNC.DEFER_BLOCKING 0x0 ;  /* 0x0000000000007b1d */ /* 0x000fec0000010000 */
[----:B------:R-:W-:Y:S05]  /*1010*/  BRA.U !UP1, `(.L_x_2) ;  /* 0xfffffff109787547 */ /* 0x000fea000b83ffff */
.L_x_0:
[----:B------:R-:W0:Y:S01]  /*1020*/  LDCU UR7, c[0x0][0x39c] ;  /* 0x00007380ff0777ac */ /* 0x000e220008000800 */
[----:B------:R-:W1:Y:S01]  /*1030*/  LDCU.64 UR8, c[0x0][0x390] ;  /* 0x00007200ff0877ac */ /* 0x000e620008000a00 */
[----:B0-----:R-:W-:Y:S02]  /*1040*/  UIMAD UR5, UR5, UR7, URZ ;  /* 0x00000007050572a4 */ /* 0x001fe4000f8e02ff */
[----:B---3--:R-:W-:Y:S02]  /*1050*/  IMAD R0, R2, UR7, R0 ;  /* 0x0000000702007c24 */ /* 0x008fe4000f8e0200 */
[----:B------:R-:W-:-:S03]  /*1060*/  UIADD3 UR6, UP0, UPT, UR5, UR6, URZ ;  /* 0x0000000605067290 */ /* 0x000fc6000ff1e0ff */
[----:B------:R-:W-:Y:S01]  /*1070*/  SHF.L.U32 R0, R0, 0x2, RZ ;  /* 0x0000000200007819 */ /* 0x000fe200000006ff */
[----:B------:R-:W-:-:S03]  /*1080*/  UIADD3.X UR4, UPT, UPT, URZ, URZ, URZ, UP0, !UPT ;  /* 0x000000ffff047290 */ /* 0x000fc600087fe4ff */
[C---:B------:R-:W-:Y:S02]  /*1090*/  IADD3 R2, P0, PT, R0.reuse, UR6, RZ ;  /* 0x0000000600027c10 */ /* 0x040fe4000ff1e0ff */
[----:B------:R-:W-:Y:S02]  /*10a0*/  IADD3 R0, PT, PT, R0, UR7, RZ ;  /* 0x0000000700007c10 */ /* 0x000fe4000fffe0ff */
[----:B------:R-:W-:Y:S02]  /*10b0*/  IADD3.X R5, PT, PT, RZ, UR4, RZ, P0, !PT ;  /* 0x00000004ff057c10 */ /* 0x000fe400087fe4ff */
[----:B-1----:R-:W-:Y:S02]  /*10c0*/  LEA R8, P0, R2, UR8, 0x2 ;  /* 0x0000000802087c11 */ /* 0x002fe4000f8010ff */
[----:B------:R-:W-:Y:S02]  /*10d0*/  IADD3 R3, P1, PT, R0, UR6, RZ ;  /* 0x0000000600037c10 */ /* 0x000fe4000ff3e0ff */
[----:B------:R-:W-:-:S02]  /*10e0*/  LEA.HI.X R9, R2, UR9, R5, 0x2, P0 ;  /* 0x0000000902097c11 */ /* 0x000fc400080f1405 */
[----:B------:R-:W-:Y:S02]  /*10f0*/  IADD3.X R6, PT, PT, RZ, UR4, RZ, P1, !PT ;  /* 0x00000004ff067c10 */ /* 0x000fe40008ffe4ff */
[C---:B------:R-:W-:Y:S01]  /*1100*/  LEA R2, P0, R3.reuse, UR8, 0x2 ;  /* 0x0000000803027c11 */ /* 0x040fe2000f8010ff */
[----:B------:R-:W-:Y:S01]  /*1110*/  STG.E desc[UR12][R8.64], R44 ;  /* 0x0000002c08007986 */ /* 0x000fe2000c10190c */
[C---:B------:R-:W-:Y:S02]  /*1120*/  IADD3 R4, PT, PT, R0.reuse, 0x1, RZ ;  /* 0x0000000100047810 */ /* 0x040fe40007ffe0ff */
[----:B------:R-:W-:Y:S01]  /*1130*/  IADD3 R10, PT, PT, R0, 0x2, RZ ;  /* 0x00000002000a7810 */ /* 0x000fe20007ffe0ff */
[----:B------:R-:W-:Y:S01]  /*1140*/  STG.E desc[UR12][R8.64+0x4], R45 ;  /* 0x0000042d08007986 */ /* 0x000fe2000c10190c */
[----:B------:R-:W-:Y:S02]  /*1150*/  LEA.HI.X R3, R3, UR9, R6, 0x2, P0 ;  /* 0x0000000903037c11 */ /* 0x000fe400080f1406 */
[----:B------:R-:W-:Y:S01]  /*1160*/  IADD3 R5, P0, PT, R4, UR6, RZ ;  /* 0x0000000604057c10 */ /* 0x000fe2000ff1e0ff */
[----:B------:R-:W-:Y:S01]  /*1170*/  STG.E desc[UR12][R8.64+0x8], R46 ;  /* 0x0000082e08007986 */ /* 0x000fe2000c10190c */
[----:B------:R-:W-:-:S02]  /*1180*/  IADD3 R12, P1, PT, R10, UR6, RZ ;  /* 0x000000060a0c7c10 */ /* 0x000fc4000ff3e0ff */
[----:B------:R-:W-:Y:S01]  /*1190*/  IADD3.X R14, PT, PT, RZ, UR4, RZ, P0, !PT ;  /* 0x00000004ff0e7c10 */ /* 0x000fe200087fe4ff */
[----:B------:R0:W-:Y:S01]  /*11a0*/  STG.E desc[UR12][R8.64+0xc], R48 ;  /* 0x00000c3008007986 */ /* 0x0001e2000c10190c */
[----:B------:R-:W-:Y:S02]  /*11b0*/  LEA R4, P0, R5, UR8, 0x2 ;  /* 0x0000000805047c11 */ /* 0x000fe4000f8010ff */
[----:B------:R-:W-:Y:S01]  /*11c0*/  IADD3 R7, PT, PT, R0, 0x3, RZ ;  /* 0x0000000300077810 */ /* 0x000fe20007ffe0ff */
[----:B------:R1:W-:Y:S01]  /*11d0*/  STG.E desc[UR12][R2.64], R32 ;  /* 0x0000002002007986 */ /* 0x0003e2000c10190c */
[----:B------:R-:W-:Y:S02]  /*11e0*/  IADD3.X R13, PT, PT, RZ, UR4, RZ, P1, !PT ;  /* 0x00000004ff0d7c10 */ /* 0x000fe40008ffe4ff */
[----:B------:R-:W-:Y:S02]  /*11f0*/  LEA R6, P1, R12, UR8, 0x2 ;  /* 0x000000080c067c11 */ /* 0x000fe4000f8210ff */
[----:B------:R-:W-:-:S02]  /*1200*/  IADD3 R0, PT, PT, R0, UR7, RZ ;  /* 0x0000000700007c10 */ /* 0x000fc4000fffe0ff */
[----:B------:R-:W-:Y:S02]  /*1210*/  LEA.HI.X R5, R5, UR9, R14, 0x2, P0 ;  /* 0x0000000905057c11 */ /* 0x000fe400080f140e */
[----:B------:R-:W-:Y:S02]  /*1220*/  IADD3 R11, P0, PT, R7, UR6, RZ ;  /* 0x00000006070b7c10 */ /* 0x000fe4000ff1e0ff */
[----:B------:R-:W-:Y:S01]  /*1230*/  LEA.HI.X R7, R12, UR9, R13, 0x2, P1 ;  /* 0x000000090c077c11 */ /* 0x000fe200088f140d */
[----:B------:R-:W-:Y:S01]  /*1240*/  STG.E desc[UR12][R4.64], R33 ;  /* 0x0000002104007986 */ /* 0x000fe2000c10190c */
[----:B------:R-:W-:Y:S02]  /*1250*/  IADD3 R12, P1, PT, R0, UR6, RZ ;  /* 0x00000006000c7c10 */ /* 0x000fe4000ff3e0ff */
[----:B0-----:R-:W-:Y:S01]  /*1260*/  IADD3 R9, PT, PT, R10, UR7, RZ ;  /* 0x000000070a097c10 */ /* 0x001fe2000fffe0ff */
[----:B------:R-:W-:Y:S01]  /*1270*/  STG.E desc[UR12][R6.64], R34 ;  /* 0x0000002206007986 */ /* 0x000fe2000c10190c */
[----:B------:R-:W-:-:S02]  /*1280*/  IADD3.X R14, PT, PT, RZ, UR4, RZ, P0, !PT ;  /* 0x00000004ff0e7c10 */ /* 0x000fc400087fe4ff */
[----:B------:R-:W-:Y:S02]  /*1290*/  IADD3.X R15, PT, PT, RZ, UR4, RZ, P1, !PT ;  /* 0x00000004ff0f7c10 */ /* 0x000fe40008ffe4ff */
[----:B------:R-:W-:Y:S02]  /*12a0*/  LEA R10, P0, R11, UR8, 0x2 ;  /* 0x000000080b0a7c11 */ /* 0x000fe4000f8010ff */
[----:B------:R-:W-:Y:S02]  /*12b0*/  LEA R8, P1, R12, UR8, 0x2 ;  /* 0x000000080c087c11 */ /* 0x000fe4000f8210ff */
[----:B------:R-:W-:Y:S02]  /*12c0*/  IADD3 R13, P2, PT, R9, UR6, RZ ;  /* 0x00000006090d7c10 */ /* 0x000fe4000ff5e0ff */
[----:B------:R-:W-:Y:S02]  /*12d0*/  IADD3 R0, PT, PT, R0, UR7, RZ ;  /* 0x0000000700007c10 */ /* 0x000fe4000fffe0ff */
[----:B------:R-:W-:-:S02]  /*12e0*/  LEA.HI.X R11, R11, UR9, R14, 0x2, P0 ;  /* 0x000000090b0b7c11 */ /* 0x000fc400080f140e */
[----:B------:R-:W-:Y:S02]  /*12f0*/  LEA.HI.X R9, R12, UR9, R15, 0x2, P1 ;  /* 0x000000090c097c11 */ /* 0x000fe400088f140f */
[----:B------:R-:W-:Y:S01]  /*1300*/  IADD3.X R14, PT, PT, RZ, UR4, RZ, P2, !PT ;  /* 0x00000004ff0e7c10 */ /* 0x000fe200097fe4ff */
[----:B------:R-:W-:Y:S01]  /*1310*/  STG.E desc[UR12][R10.64], R39 ;  /* 0x000000270a007986 */ /* 0x000fe2000c10190c */
[C---:B------:R-:W-:Y:S02]  /*1320*/  LEA R12, P0, R13.reuse, UR8, 0x2 ;  /* 0x000000080d0c7c11 */ /* 0x040fe4000f8010ff */
[----:B------:R-:W-:Y:S01]  /*1330*/  IADD3 R15, P1, PT, R0, UR6, RZ ;  /* 0x00000006000f7c10 */ /* 0x000fe2000ff3e0ff */
[----:B------:R-:W-:Y:S01]  /*1340*/  STG.E desc[UR12][R8.64], R35 ;  /* 0x0000002308007986 */ /* 0x000fe2000c10190c */
[----:B------:R-:W-:Y:S02]  /*1350*/  LEA.HI.X R13, R13, UR9, R14, 0x2, P0 ;  /* 0x000000090d0d7c11 */ /* 0x000fe400080f140e */
[----:B------:R-:W-:Y:S01]  /*1360*/  IADD3.X R18, PT, PT, RZ, UR4, RZ, P1, !PT ;  /* 0x00000004ff127c10 */ /* 0x000fe20008ffe4ff */
[----:B------:R-:W-:Y:S01]  /*1370*/  STG.E desc[UR12][R8.64+0x4], R36 ;  /* 0x0000042408007986 */ /* 0x000fe2000c10190c */
[----:B------:R-:W-:-:S02]  /*1380*/  LEA R14, P0, R15, UR8, 0x2 ;  /* 0x000000080f0e7c11 */ /* 0x000fc4000f8010ff */
[C---:B------:R-:W-:Y:S01]  /*1390*/  IADD3 R16, PT, PT, R0.reuse, 0x1, RZ ;  /* 0x0000000100107810 */ /* 0x040fe20007ffe0ff */
[----:B------:R-:W-:Y:S01]  /*13a0*/  STG.E desc[UR12][R12.64], R37 ;  /* 0x000000250c007986 */ /* 0x000fe2000c10190c */
[C---:B------:R-:W-:Y:S02]  /*13b0*/  IADD3 R17, PT, PT, R0.reuse, 0x2, RZ ;  /* 0x0000000200117810 */ /* 0x040fe40007ffe0ff */
[----:B------:R-:W-:Y:S01]  /*13c0*/  IADD3 R0, PT, PT, R0, 0x3, RZ ;  /* 0x0000000300007810 */ /* 0x000fe20007ffe0ff */
[----:B------:R-:W-:Y:S01]  /*13d0*/  STG.E desc[UR12][R12.64+0x4], R38 ;  /* 0x000004260c007986 */ /* 0x000fe2000c10190c */
[----:B------:R-:W-:Y:S02]  /*13e0*/  LEA.HI.X R15, R15, UR9, R18, 0x2, P0 ;  /* 0x000000090f0f7c11 */ /* 0x000fe400080f1412 */
[----:B------:R-:W-:Y:S02]  /*13f0*/  IADD3 R21, P0, PT, R16, UR6, RZ ;  /* 0x0000000610157c10 */ /* 0x000fe4000ff1e0ff */
[----:B------:R-:W-:Y:S01]  /*1400*/  IADD3 R17, P1, PT, R17, UR6, RZ ;  /* 0x0000000611117c10 */ /* 0x000fe2000ff3e0ff */
[----:B------:R-:W-:Y:S01]  /*1410*/  STG.E desc[UR12][R14.64], R47 ;  /* 0x0000002f0e007986 */ /* 0x000fe2000c10190c */
[----:B------:R-:W-:-:S02]  /*1420*/  IADD3 R0, P2, PT, R0, UR6, RZ ;  /* 0x0000000600007c10 */ /* 0x000fc4000ff5e0ff */
[----:B------:R-:W-:Y:S02]  /*1430*/  IADD3.X R22, PT, PT, RZ, UR4, RZ, P0, !PT ;  /* 0x00000004ff167c10 */ /* 0x000fe400087fe4ff */
[----:B-1----:R-:W-:Y:S02]  /*1440*/  LEA R2, P0, R21, UR8, 0x2 ;  /* 0x0000000815027c11 */ /* 0x002fe4000f8010ff */
[----:B------:R-:W-:Y:S02]  /*1450*/  IADD3.X R20, PT, PT, RZ, UR4, RZ, P1, !PT ;  /* 0x00000004ff147c10 */ /* 0x000fe40008ffe4ff */
[----:B------:R-:W-:Y:S02]  /*1460*/  LEA R16, P1, R17, UR8, 0x2 ;  /* 0x0000000811107c11 */ /* 0x000fe4000f8210ff */
[----:B------:R-:W-:Y:S02]  /*1470*/  IADD3.X R19, PT, PT, RZ, UR4, RZ, P2, !PT ;  /* 0x00000004ff137c10 */ /* 0x000fe400097fe4ff */
[----:B------:R-:W-:-:S02]  /*1480*/  LEA R18, P2, R0, UR8, 0x2 ;  /* 0x0000000800127c11 */ /* 0x000fc4000f8410ff */
[----:B------:R-:W-:Y:S02]  /*1490*/  LEA.HI.X R3, R21, UR9, R22, 0x2, P0 ;  /* 0x0000000915037c11 */ /* 0x000fe400080f1416 */
[----:B------:R-:W-:Y:S02]  /*14a0*/  LEA.HI.X R17, R17, UR9, R20, 0x2, P1 ;  /* 0x0000000911117c11 */ /* 0x000fe400088f1414 */
[----:B------:R-:W-:Y:S01]  /*14b0*/  LEA.HI.X R19, R0, UR9, R19, 0x2, P2 ;  /* 0x0000000900137c11 */ /* 0x000fe200090f1413 */
[----:B------:R-:W-:Y:S04]  /*14c0*/  STG.E desc[UR12][R2.64], R49 ;  /* 0x0000003102007986 */ /* 0x000fe8000c10190c */
[----:B------:R-:W-:Y:S04]  /*14d0*/  STG.E desc[UR12][R16.64], R50 ;  /* 0x0000003210007986 */ /* 0x000fe8000c10190c */
[----:B------:R-:W-:Y:S01]  /*14e0*/  STG.E desc[UR12][R18.64], R51 ;  /* 0x0000003312007986 */ /* 0x000fe2000c10190c */
[----:B------:R-:W-:Y:S05]  /*14f0*/  EXIT ;  /* 0x000000000000794d */ /* 0x000fea0003800000 */
.L_x_3:
[----:B------:R-:W-:-:S00]  /*1500*/  BRA `(.L_x_3) ;  /* 0xfffffffc00fc7947 */ /* 0x000fc0000383ffff */
[----:B------:R-:W-:-:S00]  /*1510*/  NOP ;  /* 0x0000000000007918 */ /* 0x000fc00000000000 */
        /* <DEDUP_REMOVED lines=14> */
.L_x_4:


//--------------------- .nv.shared._Z12sgemm_kernelILj64ELj64ELj64ELj4EEvPfS0_S0_iii --------------------------
	.section	.nv.shared._Z12sgemm_kernelILj64ELj64ELj64ELj4EEvPfS0_S0_iii,"aw",@nobits
	.sectionflags	@""
	.align	4
.nv.shared._Z12sgemm_kernelILj64ELj64ELj64ELj4EEvPfS0_S0_iii:
	.zero		33792


//--------------------- .nv.shared.reserved.0     --------------------------
	.section	.nv.shared.reserved.0,"aw",@nobits
	.weak		__nv_reservedSMEM_offset_0_alias
	.size		__nv_reservedSMEM_offset_0_alias, 0, 64
	.other		__nv_reservedSMEM_offset_0_alias,@"STO_CUDA_RESERVED_SHARED STV_DEFAULT"
__nv_reservedSMEM_offset_0_alias:
	.zero		0
	.zero		64


//--------------------- .nv.constant0._Z12sgemm_kernelILj64ELj64ELj64ELj4EEvPfS0_S0_iii --------------------------
	.section	.nv.constant0._Z12sgemm_kernelILj64ELj64ELj64ELj4EEvPfS0_S0_iii,"a",@progbits
	.sectionflags	@""
	.align	4
.nv.constant0._Z12sgemm_kernelILj64ELj64ELj64ELj4EEvPfS0_S0_iii:
	.zero		932


//--------------------- SYMBOLS --------------------------

	.type		.nv.reservedSmem.offset0,@object
	.size		.nv.reservedSmem.offset0,0x4
	.type		.nv.reservedSmem.cap,@object
	.size		.nv.reservedSmem.cap,0x4
